//
// Generated by NVIDIA NVVM Compiler
//
// Compiler Build ID: CL-36424714
// Cuda compilation tools, release 13.0, V13.0.88
// Based on NVVM 20.0.0
//

.version 9.0
.target sm_100
.address_size 64


.func  (.param .b32 func_retval0) _Z3addii(
	.param .b32 _Z3addii_param_0,
	.param .b32 _Z3addii_param_1
)
{
	.reg .b32 	%r<4>;

	ld.param.u32 	%r1, [_Z3addii_param_0];
	ld.param.u32 	%r2, [_Z3addii_param_1];
	add.s32 	%r3, %r2, %r1;
	st.param.b32 	[func_retval0], %r3;
	ret;

}
	// .globl	vecAdd
.visible .entry vecAdd(
	.param .u64 .ptr .align 1 vecAdd_param_0,
	.param .u64 .ptr .align 1 vecAdd_param_1,
	.param .u64 .ptr .align 1 vecAdd_param_2,
	.param .u64 vecAdd_param_3
)
{
	.reg .pred 	%p<2>;
	.reg .b32 	%r<9>;
	.reg .b64 	%rd<13>;

	ld.param.u64 	%rd2, [vecAdd_param_0];
	ld.param.u64 	%rd3, [vecAdd_param_1];
	ld.param.u64 	%rd4, [vecAdd_param_2];
	ld.param.u64 	%rd5, [vecAdd_param_3];
	mov.u32 	%r1, %ntid.x;
	mov.u32 	%r2, %ctaid.x;
	mov.u32 	%r3, %tid.x;
	mad.lo.s32 	%r4, %r1, %r2, %r3;
	cvt.u64.u32 	%rd1, %r4;
	setp.le.u64 	%p1, %rd5, %rd1;
	@%p1 bra 	$L__BB1_2;
	cvta.to.global.u64 	%rd6, %rd2;
	cvta.to.global.u64 	%rd7, %rd3;
	cvta.to.global.u64 	%rd8, %rd4;
	shl.b64 	%rd9, %rd1, 2;
	add.s64 	%rd10, %rd6, %rd9;
	ld.global.u32 	%r5, [%rd10];
	add.s64 	%rd11, %rd7, %rd9;
	ld.global.u32 	%r6, [%rd11];
	{ // callseq 0, 0
	.param .b32 param0;
	st.param.b32 	[param0], %r5;
	.param .b32 param1;
	st.param.b32 	[param1], %r6;
	.param .b32 retval0;
	call.uni (retval0), 
	_Z3addii, 
	(
	param0, 
	param1
	);
	ld.param.b32 	%r7, [retval0];
	} // callseq 0
	add.s64 	%rd12, %rd8, %rd9;
	st.global.u32 	[%rd12], %r7;
$L__BB1_2:
	ret;

}


// ===== COMPILED SASS (sm_100) =====

	.target	sm_100

	.elftype	@"ET_EXEC"


//--------------------- .note.nv.tkinfo           --------------------------
	.section	.note.nv.tkinfo,"",@"SHT_NOTE"
	.sectionflags	@"SHF_NOTE_NV_TKINFO"
	.tkinfo
        /*0018*/ 	.word	0x00000002
        /*0030*/ 	.string	""
        /*0030*/ 	.string	"ptxas"
        /*0030*/ 	.string	"Cuda compilation tools, release 13.0, V13.0.88"
        /*0030*/ 	.string	"Build cuda_13.0.r13.0/compiler.36424714_0"
        /*0030*/ 	.string	"-arch sm_100 -m 64 "



//--------------------- .note.nv.cuinfo           --------------------------
	.section	.note.nv.cuinfo,"",@"SHT_NOTE"
	.sectionflags	@"SHF_NOTE_NV_CUINFO"
        /*0018*/ 	.short	0x0002
        /*001a*/ 	.short	0x0064
        /*001c*/ 	.short	0x0082
	.zero		2


//--------------------- .nv.info                  --------------------------
	.section	.nv.info,"",@"SHT_CUDA_INFO"
	.align	4


	//----- nvinfo : EIATTR_REGCOUNT
	.align		4
        /*0000*/ 	.byte	0x04, 0x2f
        /*0002*/ 	.short	(.L_1 - .L_0)
	.align		4
.L_0:
        /*0004*/ 	.word	index@(vecAdd)
        /*0008*/ 	.word	0x00000009


	//----- nvinfo : EIATTR_FRAME_SIZE
	.align		4
.L_1:
        /*000c*/ 	.byte	0x04, 0x11
        /*000e*/ 	.short	(.L_3 - .L_2)
	.align		4
.L_2:
        /*0010*/ 	.word	index@($vecAdd$_Z3addii)
        /*0014*/ 	.word	0x00000000


	//----- nvinfo : EIATTR_FRAME_SIZE
	.align		4
.L_3:
        /*0018*/ 	.byte	0x04, 0x11
        /*001a*/ 	.short	(.L_5 - .L_4)
	.align		4
.L_4:
        /*001c*/ 	.word	index@(vecAdd)
        /*0020*/ 	.word	0x00000000


	//----- nvinfo : EIATTR_MIN_STACK_SIZE
	.align		4
.L_5:
        /*0024*/ 	.byte	0x04, 0x12
        /*0026*/ 	.short	(.L_7 - .L_6)
	.align		4
.L_6:
        /*0028*/ 	.word	index@(vecAdd)
        /*002c*/ 	.word	0x00000000
.L_7:


//--------------------- .nv.compat                --------------------------
	.section	.nv.compat,"",@"SHT_CUDA_COMPAT_INFO"
	.align	4
        /*0000*/ 	.byte	0x02, 0x09, 0x00, 0x00, 0x02, 0x02, 0x01, 0x00, 0x02, 0x05, 0x05, 0x00, 0x03, 0x07, 0x01, 0x01
        /*0010*/ 	.byte	0x02, 0x03, 0x00, 0x00, 0x02, 0x06, 0x01, 0x00, 0x04, 0x0b, 0x08, 0x00, 0x09, 0x00, 0x00, 0x00
        /*0020*/ 	.byte	0x00, 0x00, 0x00, 0x00


//--------------------- .nv.info.vecAdd           --------------------------
	.section	.nv.info.vecAdd,"",@"SHT_CUDA_INFO"
	.sectionflags	@""
	.align	4


	//----- nvinfo : EIATTR_CUDA_API_VERSION
	.align		4
        /*0000*/ 	.byte	0x04, 0x37
        /*0002*/ 	.short	(.L_9 - .L_8)
.L_8:
        /*0004*/ 	.word	0x00000082


	//----- nvinfo : EIATTR_KPARAM_INFO
	.align		4
.L_9:
        /*0008*/ 	.byte	0x04, 0x17
        /*000a*/ 	.short	(.L_11 - .L_10)
.L_10:
        /*000c*/ 	.word	0x00000000
        /*0010*/ 	.short	0x0003
        /*0012*/ 	.short	0x0018
        /*0014*/ 	.byte	0x00, 0xf0, 0x21, 0x00


	//----- nvinfo : EIATTR_KPARAM_INFO
	.align		4
.L_11:
        /*0018*/ 	.byte	0x04, 0x17
        /*001a*/ 	.short	(.L_13 - .L_12)
.L_12:
        /*001c*/ 	.word	0x00000000
        /*0020*/ 	.short	0x0002
        /*0022*/ 	.short	0x0010
        /*0024*/ 	.byte	0x00, 0xf5, 0x21, 0x00


	//----- nvinfo : EIATTR_KPARAM_INFO
	.align		4
.L_13:
        /*0028*/ 	.byte	0x04, 0x17
        /*002a*/ 	.short	(.L_15 - .L_14)
.L_14:
        /*002c*/ 	.word	0x00000000
        /*0030*/ 	.short	0x0001
        /*0032*/ 	.short	0x0008
        /*0034*/ 	.byte	0x00, 0xf5, 0x21, 0x00


	//----- nvinfo : EIATTR_KPARAM_INFO
	.align		4
.L_15:
        /*0038*/ 	.byte	0x04, 0x17
        /*003a*/ 	.short	(.L_17 - .L_16)
.L_16:
        /*003c*/ 	.word	0x00000000
        /*0040*/ 	.short	0x0000
        /*0042*/ 	.short	0x0000
        /*0044*/ 	.byte	0x00, 0xf5, 0x21, 0x00


	//----- nvinfo : EIATTR_SPARSE_MMA_MASK
	.align		4
.L_17:
        /*0048*/ 	.byte	0x03, 0x50
        /*004a*/ 	.short	0x0000


	//----- nvinfo : EIATTR_MAXREG_COUNT
	.align		4
        /*004c*/ 	.byte	0x03, 0x1b
        /*004e*/ 	.short	0x00ff


	//----- nvinfo : EIATTR_MERCURY_ISA_VERSION
	.align		4
        /*0050*/ 	.byte	0x03, 0x5f
        /*0052*/ 	.short	0x0101


	//----- nvinfo : EIATTR_VRC_CTA_INIT_COUNT
	.align		4
        /*0054*/ 	.byte	0x02, 0x4a
	.zero		1
	.zero		1


	//----- nvinfo : EIATTR_EXIT_INSTR_OFFSETS
	.align		4
        /*0058*/ 	.byte	0x04, 0x1c
        /*005a*/ 	.short	(.L_19 - .L_18)


	//   ....[0]....
.L_18:
        /*005c*/ 	.word	0x00000080


	//   ....[1]....
        /*0060*/ 	.word	0x00000190


	//----- nvinfo : EIATTR_CRS_STACK_SIZE
	.align		4
.L_19:
        /*0064*/ 	.byte	0x04, 0x1e
        /*0066*/ 	.short	(.L_21 - .L_20)
.L_20:
        /*0068*/ 	.word	0x00000000


	//----- nvinfo : EIATTR_CBANK_PARAM_SIZE
	.align		4
.L_21:
        /*006c*/ 	.byte	0x03, 0x19
        /*006e*/ 	.short	0x0020


	//----- nvinfo : EIATTR_PARAM_CBANK
	.align		4
        /*0070*/ 	.byte	0x04, 0x0a
        /*0072*/ 	.short	(.L_23 - .L_22)
	.align		4
.L_22:
        /*0074*/ 	.word	index@(.nv.constant0.vecAdd)
        /*0078*/ 	.short	0x0380
        /*007a*/ 	.short	0x0020


	//----- nvinfo : EIATTR_SW_WAR
	.align		4
.L_23:
        /*007c*/ 	.byte	0x04, 0x36
        /*007e*/ 	.short	(.L_25 - .L_24)
.L_24:
        /*0080*/ 	.word	0x00000008
.L_25:


//--------------------- .nv.callgraph             --------------------------
	.section	.nv.callgraph,"",@"SHT_CUDA_CALLGRAPH"
	.align	4
	.sectionentsize	8
	.align		4
        /*0000*/ 	.word	0x00000000
	.align		4
        /*0004*/ 	.word	0xffffffff
	.align		4
        /*0008*/ 	.word	0x00000000
	.align		4
        /*000c*/ 	.word	0xfffffffe
	.align		4
        /*0010*/ 	.word	0x00000000
	.align		4
        /*0014*/ 	.word	0xfffffffd
	.align		4
        /*0018*/ 	.word	0x00000000
	.align		4
        /*001c*/ 	.word	0xfffffffc


//--------------------- .text.vecAdd              --------------------------
	.section	.text.vecAdd,"ax",@progbits
	.align	128
        .global         vecAdd
        .type           vecAdd,@function
        .size           vecAdd,(.L_x_1 - vecAdd)
        .other          vecAdd,@"STO_CUDA_ENTRY STV_DEFAULT"
vecAdd:
.text.vecAdd:
[----:B------:R-:W-:Y:S01]  /*0000*/  LDC R1, c[0x0][0x37c] ;  /* 0x0000df00ff017b82 */ /* 0x000fe20000000800 */
[----:B------:R-:W0:Y:S01]  /*0010*/  S2R R0, SR_CTAID.X ;  /* 0x0000000000007919 */ /* 0x000e220000002500 */
[----:B------:R-:W0:Y:S01]  /*0020*/  LDCU UR4, c[0x0][0x360] ;  /* 0x00006c00ff0477ac */ /* 0x000e220008000800 */
[----:B------:R-:W0:Y:S01]  /*0030*/  S2R R3, SR_TID.X ;  /* 0x0000000000037919 */ /* 0x000e220000002100 */
[----:B------:R-:W1:Y:S01]  /*0040*/  LDCU.64 UR6, c[0x0][0x398] ;  /* 0x00007300ff0677ac */ /* 0x000e620008000a00 */
[----:B0-----:R-:W-:-:S05]  /*0050*/  IMAD R0, R0, UR4, R3 ;  /* 0x0000000400007c24 */ /* 0x001fca000f8e0203 */
[----:B-1----:R-:W-:-:S04]  /*0060*/  ISETP.GE.U32.AND P0, PT, R0, UR6, PT ;  /* 0x0000000600007c0c */ /* 0x002fc8000bf06070 */
[----:B------:R-:W-:-:S13]  /*0070*/  ISETP.GE.U32.AND.EX P0, PT, RZ, UR7, PT, P0 ;  /* 0x00000007ff007c0c */ /* 0x000fda000bf06100 */
[----:B------:R-:W-:Y:S05]  /*0080*/  @P0 EXIT ;  /* 0x000000000000094d */ /* 0x000fea0003800000 */
[----:B------:R-:W0:Y:S01]  /*0090*/  LDCU.128 UR8, c[0x0][0x380] ;  /* 0x00007000ff0877ac */ /* 0x000e220008000c00 */
[----:B------:R-:W-:Y:S01]  /*00a0*/  IMAD.SHL.U32 R6, R0, 0x4, RZ ;  /* 0x0000000400067824 */ /* 0x000fe200078e00ff */
[----:B------:R-:W-:Y:S01]  /*00b0*/  SHF.R.U32.HI R0, RZ, 0x1e, R0 ;  /* 0x0000001eff007819 */ /* 0x000fe20000011600 */
[----:B------:R-:W1:Y:S03]  /*00c0*/  LDCU.64 UR4, c[0x0][0x358] ;  /* 0x00006b00ff0477ac */ /* 0x000e660008000a00 */
[C---:B0-----:R-:W-:Y:S02]  /*00d0*/  IADD3 R4, P1, PT, R6.reuse, UR10, RZ ;  /* 0x0000000a06047c10 */ /* 0x041fe4000ff3e0ff */
[----:B------:R-:W-:Y:S02]  /*00e0*/  IADD3 R2, P0, PT, R6, UR8, RZ ;  /* 0x0000000806027c10 */ /* 0x000fe4000ff1e0ff */
[----:B------:R-:W-:-:S02]  /*00f0*/  IADD3.X R5, PT, PT, R0, UR11, RZ, P1, !PT ;  /* 0x0000000b00057c10 */ /* 0x000fc40008ffe4ff */
[----:B------:R-:W-:-:S04]  /*0100*/  IADD3.X R3, PT, PT, R0, UR9, RZ, P0, !PT ;  /* 0x0000000900037c10 */ /* 0x000fc800087fe4ff */
[----:B-1----:R0:W5:Y:S04]  /*0110*/  LDG.E R5, desc[UR4][R4.64] ;  /* 0x0000000404057981 */ /* 0x002168000c1e1900 */
[----:B------:R1:W5:Y:S01]  /*0120*/  LDG.E R2, desc[UR4][R2.64] ;  /* 0x0000000402027981 */ /* 0x000362000c1e1900 */
[----:B0-----:R-:W-:-:S07]  /*0130*/  MOV R4, 0x150 ;  /* 0x0000015000047802 */ /* 0x001fce0000000f00 */
[----:B-1---5:R-:W-:Y:S05]  /*0140*/  CALL.REL.NOINC `($vecAdd$_Z3addii) ;  /* 0x0000000000147944 */ /* 0x022fea0003c00000 */
[----:B------:R-:W0:Y:S02]  /*0150*/  LDCU.64 UR6, c[0x0][0x390] ;  /* 0x00007200ff0677ac */ /* 0x000e240008000a00 */
[----:B0-----:R-:W-:-:S04]  /*0160*/  IADD3 R2, P0, PT, R6, UR6, RZ ;  /* 0x0000000606027c10 */ /* 0x001fc8000ff1e0ff */
[----:B------:R-:W-:-:S05]  /*0170*/  IADD3.X R3, PT, PT, R0, UR7, RZ, P0, !PT ;  /* 0x0000000700037c10 */ /* 0x000fca00087fe4ff */
[----:B------:R-:W-:Y:S01]  /*0180*/  STG.E desc[UR4][R2.64], R5 ;  /* 0x0000000502007986 */ /* 0x000fe2000c101904 */
[----:B------:R-:W-:Y:S05]  /*0190*/  EXIT ;  /* 0x000000000000794d */ /* 0x000fea0003800000 */
        .type           $vecAdd$_Z3addii,@function
        .size           $vecAdd$_Z3addii,(.L_x_1 - $vecAdd$_Z3addii)
$vecAdd$_Z3addii:
[----:B------:R-:W-:Y:S02]  /*01a0*/  IMAD.IADD R5, R2, 0x1, R5 ;  /* 0x0000000102057824 */ /* 0x000fe400078e0205 */
[----:B------:R-:W-:Y:S02]  /*01b0*/  IMAD.MOV.U32 R2, RZ, RZ, R4 ;  /* 0x000000ffff027224 */ /* 0x000fe400078e0004 */
[----:B------:R-:W-:-:S04]  /*01c0*/  IMAD.MOV.U32 R3, RZ, RZ, 0x0 ;  /* 0x00000000ff037424 */ /* 0x000fc800078e00ff */
[----:B------:R-:W-:Y:S05]  /*01d0*/  RET.REL.NODEC R2 `(vecAdd) ;  /* 0xfffffffc02887950 */ /* 0x000fea0003c3ffff */
.L_x_0:
[----:B------:R-:W-:-:S00]  /*01e0*/  BRA `(.L_x_0) ;  /* 0xfffffffc00fc7947 */ /* 0x000fc0000383ffff */
[----:B------:R-:W-:-:S00]  /*01f0*/  NOP ;  /* 0x0000000000007918 */ /* 0x000fc00000000000 */
        /* <DEDUP_REMOVED lines=8> */
.L_x_1:


//--------------------- .nv.shared.reserved.0     --------------------------
	.section	.nv.shared.reserved.0,"aw",@nobits
	.weak		__nv_reservedSMEM_offset_0_alias
	.size		__nv_reservedSMEM_offset_0_alias, 0, 64
	.other		__nv_reservedSMEM_offset_0_alias,@"STO_CUDA_RESERVED_SHARED STV_DEFAULT"
__nv_reservedSMEM_offset_0_alias:
	.zero		0
	.zero		64


//--------------------- .nv.constant0.vecAdd      --------------------------
	.section	.nv.constant0.vecAdd,"a",@progbits
	.sectionflags	@""
	.align	4
.nv.constant0.vecAdd:
	.zero		928


//--------------------- SYMBOLS --------------------------

	.type		.nv.reservedSmem.offset0,@object
	.size		.nv.reservedSmem.offset0,0x4
